//
// Generated by NVIDIA NVVM Compiler
//
// Compiler Build ID: CL-36424714
// Cuda compilation tools, release 13.0, V13.0.88
// Based on NVVM 20.0.0
//

.version 9.0
.target sm_100
.address_size 64

	// .globl	_Z20calculate_new_statusPKiPii

.visible .entry _Z20calculate_new_statusPKiPii(
	.param .u64 .ptr .align 1 _Z20calculate_new_statusPKiPii_param_0,
	.param .u64 .ptr .align 1 _Z20calculate_new_statusPKiPii_param_1,
	.param .u32 _Z20calculate_new_statusPKiPii_param_2
)
{
	.reg .pred 	%p<56>;
	.reg .b32 	%r<81>;
	.reg .b64 	%rd<33>;

	ld.param.u64 	%rd3, [_Z20calculate_new_statusPKiPii_param_0];
	ld.param.u64 	%rd2, [_Z20calculate_new_statusPKiPii_param_1];
	ld.param.u32 	%r29, [_Z20calculate_new_statusPKiPii_param_2];
	cvta.to.global.u64 	%rd1, %rd3;
	mov.u32 	%r30, %ntid.x;
	mov.u32 	%r31, %ctaid.x;
	mov.u32 	%r32, %tid.x;
	mad.lo.s32 	%r1, %r30, %r31, %r32;
	mul.lo.s32 	%r33, %r29, %r29;
	setp.ge.s32 	%p4, %r1, %r33;
	@%p4 bra 	$L__BB0_18;
	div.s32 	%r2, %r1, %r29;
	mul.lo.s32 	%r35, %r2, %r29;
	sub.s32 	%r3, %r1, %r35;
	setp.lt.s32 	%p5, %r2, 1;
	setp.gt.s32 	%p6, %r2, %r29;
	or.pred  	%p1, %p5, %p6;
	setp.lt.s32 	%p7, %r3, 1;
	or.pred  	%p8, %p1, %p7;
	setp.lt.s32 	%p9, %r29, 0;
	or.pred  	%p10, %p9, %p8;
	mov.b32 	%r73, 0;
	@%p10 bra 	$L__BB0_3;
	add.s32 	%r36, %r2, -1;
	mad.lo.s32 	%r37, %r36, %r29, %r3;
	add.s32 	%r38, %r37, -1;
	mul.wide.u32 	%rd4, %r38, 4;
	add.s64 	%rd5, %rd1, %rd4;
	ld.global.u32 	%r39, [%rd5];
	setp.ne.s32 	%p11, %r39, 0;
	selp.u32 	%r73, 1, 0, %p11;
$L__BB0_3:
	setp.lt.s32 	%p12, %r2, 1;
	setp.gt.s32 	%p13, %r2, %r29;
	or.b32  	%r6, %r3, %r29;
	setp.lt.s32 	%p14, %r6, 0;
	or.pred  	%p15, %p12, %p14;
	mov.b32 	%r74, 0;
	or.pred  	%p16, %p15, %p13;
	@%p16 bra 	$L__BB0_5;
	add.s32 	%r41, %r2, -1;
	mad.lo.s32 	%r42, %r41, %r29, %r3;
	mul.wide.s32 	%rd6, %r42, 4;
	add.s64 	%rd7, %rd1, %rd6;
	ld.global.u32 	%r43, [%rd7];
	setp.ne.s32 	%p17, %r43, 0;
	selp.u32 	%r74, 1, 0, %p17;
$L__BB0_5:
	add.s32 	%r9, %r74, %r73;
	setp.lt.s32 	%p18, %r3, -1;
	or.pred  	%p19, %p1, %p18;
	add.s32 	%r10, %r3, 1;
	setp.ge.s32 	%p20, %r10, %r29;
	or.pred  	%p21, %p19, %p20;
	mov.b32 	%r75, 0;
	@%p21 bra 	$L__BB0_7;
	add.s32 	%r45, %r2, -1;
	mul.lo.s32 	%r46, %r45, %r29;
	cvt.s64.s32 	%rd8, %r46;
	cvt.s64.s32 	%rd9, %r3;
	add.s64 	%rd10, %rd8, %rd9;
	shl.b64 	%rd11, %rd10, 2;
	add.s64 	%rd12, %rd1, %rd11;
	ld.global.u32 	%r47, [%rd12+4];
	setp.ne.s32 	%p22, %r47, 0;
	selp.u32 	%r75, 1, 0, %p22;
$L__BB0_7:
	setp.lt.s32 	%p23, %r29, 0;
	setp.lt.s32 	%p24, %r3, 1;
	add.s32 	%r13, %r9, %r75;
	setp.lt.s32 	%p25, %r2, 0;
	setp.ge.s32 	%p26, %r2, %r29;
	or.pred  	%p2, %p25, %p26;
	or.pred  	%p27, %p2, %p24;
	or.pred  	%p28, %p23, %p27;
	mov.b32 	%r76, 0;
	@%p28 bra 	$L__BB0_9;
	mad.lo.s32 	%r49, %r2, %r29, %r3;
	add.s32 	%r50, %r49, -1;
	mul.wide.u32 	%rd13, %r50, 4;
	add.s64 	%rd14, %rd1, %rd13;
	ld.global.u32 	%r51, [%rd14];
	setp.ne.s32 	%p29, %r51, 0;
	selp.u32 	%r76, 1, 0, %p29;
$L__BB0_9:
	setp.ge.s32 	%p30, %r10, %r29;
	setp.lt.s32 	%p31, %r3, -1;
	add.s32 	%r16, %r13, %r76;
	or.pred  	%p32, %p2, %p31;
	or.pred  	%p33, %p32, %p30;
	mov.b32 	%r77, 0;
	@%p33 bra 	$L__BB0_11;
	cvt.s64.s32 	%rd15, %r35;
	cvt.s64.s32 	%rd16, %r3;
	add.s64 	%rd17, %rd16, %rd15;
	shl.b64 	%rd18, %rd17, 2;
	add.s64 	%rd19, %rd1, %rd18;
	ld.global.u32 	%r54, [%rd19+4];
	setp.ne.s32 	%p34, %r54, 0;
	selp.u32 	%r77, 1, 0, %p34;
$L__BB0_11:
	setp.lt.s32 	%p35, %r29, 0;
	setp.lt.s32 	%p36, %r3, 1;
	add.s32 	%r19, %r16, %r77;
	setp.lt.s32 	%p37, %r2, -1;
	add.s32 	%r20, %r2, 1;
	setp.ge.s32 	%p38, %r20, %r29;
	or.pred  	%p3, %p37, %p38;
	or.pred  	%p39, %p36, %p3;
	or.pred  	%p40, %p35, %p39;
	mov.b32 	%r78, 0;
	@%p40 bra 	$L__BB0_13;
	mad.lo.s32 	%r56, %r20, %r29, %r3;
	add.s32 	%r57, %r56, -1;
	mul.wide.u32 	%rd20, %r57, 4;
	add.s64 	%rd21, %rd1, %rd20;
	ld.global.u32 	%r58, [%rd21];
	setp.ne.s32 	%p41, %r58, 0;
	selp.u32 	%r78, 1, 0, %p41;
$L__BB0_13:
	setp.lt.s32 	%p42, %r6, 0;
	add.s32 	%r23, %r19, %r78;
	setp.lt.s32 	%p43, %r2, -1;
	setp.ge.s32 	%p44, %r20, %r29;
	or.pred  	%p45, %p43, %p42;
	mov.b32 	%r79, 0;
	or.pred  	%p46, %p45, %p44;
	@%p46 bra 	$L__BB0_15;
	mad.lo.s32 	%r60, %r20, %r29, %r3;
	mul.wide.s32 	%rd22, %r60, 4;
	add.s64 	%rd23, %rd1, %rd22;
	ld.global.u32 	%r61, [%rd23];
	setp.ne.s32 	%p47, %r61, 0;
	selp.u32 	%r79, 1, 0, %p47;
$L__BB0_15:
	setp.ge.s32 	%p48, %r10, %r29;
	setp.lt.s32 	%p49, %r3, -1;
	add.s32 	%r26, %r23, %r79;
	or.pred  	%p50, %p49, %p3;
	or.pred  	%p51, %p50, %p48;
	mov.b32 	%r80, 0;
	@%p51 bra 	$L__BB0_17;
	mul.lo.s32 	%r63, %r20, %r29;
	cvt.s64.s32 	%rd24, %r63;
	cvt.s64.s32 	%rd25, %r3;
	add.s64 	%rd26, %rd24, %rd25;
	shl.b64 	%rd27, %rd26, 2;
	add.s64 	%rd28, %rd1, %rd27;
	ld.global.u32 	%r64, [%rd28+4];
	setp.ne.s32 	%p52, %r64, 0;
	selp.u32 	%r80, 1, 0, %p52;
$L__BB0_17:
	add.s32 	%r65, %r26, %r80;
	mad.lo.s32 	%r66, %r2, %r29, %r3;
	mul.wide.s32 	%rd29, %r66, 4;
	add.s64 	%rd30, %rd1, %rd29;
	ld.global.u32 	%r67, [%rd30];
	setp.eq.s32 	%p53, %r67, 0;
	setp.eq.s32 	%p54, %r65, 3;
	and.b32  	%r68, %r65, 254;
	setp.eq.s32 	%p55, %r68, 2;
	selp.u32 	%r69, -1, 0, %p54;
	selp.u32 	%r70, -1, 0, %p55;
	selp.b32 	%r71, %r69, %r70, %p53;
	and.b32  	%r72, %r71, 1;
	cvta.to.global.u64 	%rd31, %rd2;
	add.s64 	%rd32, %rd31, %rd29;
	st.global.u32 	[%rd32], %r72;
$L__BB0_18:
	ret;

}


// ===== COMPILED SASS (sm_100) =====

	.target	sm_100

	.elftype	@"ET_EXEC"


//--------------------- .note.nv.tkinfo           --------------------------
	.section	.note.nv.tkinfo,"",@"SHT_NOTE"
	.sectionflags	@"SHF_NOTE_NV_TKINFO"
	.tkinfo
        /*0018*/ 	.word	0x00000002
        /*0030*/ 	.string	""
        /*0030*/ 	.string	"ptxas"
        /*0030*/ 	.string	"Cuda compilation tools, release 13.0, V13.0.88"
        /*0030*/ 	.string	"Build cuda_13.0.r13.0/compiler.36424714_0"
        /*0030*/ 	.string	"-arch sm_100 -m 64 "



//--------------------- .note.nv.cuinfo           --------------------------
	.section	.note.nv.cuinfo,"",@"SHT_NOTE"
	.sectionflags	@"SHF_NOTE_NV_CUINFO"
        /*0018*/ 	.short	0x0002
        /*001a*/ 	.short	0x0064
        /*001c*/ 	.short	0x0082
	.zero		2


//--------------------- .nv.info                  --------------------------
	.section	.nv.info,"",@"SHT_CUDA_INFO"
	.align	4


	//----- nvinfo : EIATTR_REGCOUNT
	.align		4
        /*0000*/ 	.byte	0x04, 0x2f
        /*0002*/ 	.short	(.L_1 - .L_0)
	.align		4
.L_0:
        /*0004*/ 	.word	index@(_Z20calculate_new_statusPKiPii)
        /*0008*/ 	.word	0x0000001e


	//----- nvinfo : EIATTR_FRAME_SIZE
	.align		4
.L_1:
        /*000c*/ 	.byte	0x04, 0x11
        /*000e*/ 	.short	(.L_3 - .L_2)
	.align		4
.L_2:
        /*0010*/ 	.word	index@(_Z20calculate_new_statusPKiPii)
        /*0014*/ 	.word	0x00000000


	//----- nvinfo : EIATTR_MIN_STACK_SIZE
	.align		4
.L_3:
        /*0018*/ 	.byte	0x04, 0x12
        /*001a*/ 	.short	(.L_5 - .L_4)
	.align		4
.L_4:
        /*001c*/ 	.word	index@(_Z20calculate_new_statusPKiPii)
        /*0020*/ 	.word	0x00000000
.L_5:


//--------------------- .nv.compat                --------------------------
	.section	.nv.compat,"",@"SHT_CUDA_COMPAT_INFO"
	.align	4
        /*0000*/ 	.byte	0x02, 0x09, 0x00, 0x00, 0x02, 0x02, 0x01, 0x00, 0x02, 0x05, 0x05, 0x00, 0x03, 0x07, 0x01, 0x01
        /*0010*/ 	.byte	0x02, 0x03, 0x00, 0x00, 0x02, 0x06, 0x01, 0x00, 0x04, 0x0b, 0x08, 0x00, 0x09, 0x00, 0x00, 0x00
        /*0020*/ 	.byte	0x00, 0x00, 0x00, 0x00


//--------------------- .nv.info._Z20calculate_new_statusPKiPii --------------------------
	.section	.nv.info._Z20calculate_new_statusPKiPii,"",@"SHT_CUDA_INFO"
	.sectionflags	@""
	.align	4


	//----- nvinfo : EIATTR_CUDA_API_VERSION
	.align		4
        /*0000*/ 	.byte	0x04, 0x37
        /*0002*/ 	.short	(.L_7 - .L_6)
.L_6:
        /*0004*/ 	.word	0x00000082


	//----- nvinfo : EIATTR_KPARAM_INFO
	.align		4
.L_7:
        /*0008*/ 	.byte	0x04, 0x17
        /*000a*/ 	.short	(.L_9 - .L_8)
.L_8:
        /*000c*/ 	.word	0x00000000
        /*0010*/ 	.short	0x0002
        /*0012*/ 	.short	0x0010
        /*0014*/ 	.byte	0x00, 0xf0, 0x11, 0x00


	//----- nvinfo : EIATTR_KPARAM_INFO
	.align		4
.L_9:
        /*0018*/ 	.byte	0x04, 0x17
        /*001a*/ 	.short	(.L_11 - .L_10)
.L_10:
        /*001c*/ 	.word	0x00000000
        /*0020*/ 	.short	0x0001
        /*0022*/ 	.short	0x0008
        /*0024*/ 	.byte	0x00, 0xf5, 0x21, 0x00


	//----- nvinfo : EIATTR_KPARAM_INFO
	.align		4
.L_11:
        /*0028*/ 	.byte	0x04, 0x17
        /*002a*/ 	.short	(.L_13 - .L_12)
.L_12:
        /*002c*/ 	.word	0x00000000
        /*0030*/ 	.short	0x0000
        /*0032*/ 	.short	0x0000
        /*0034*/ 	.byte	0x00, 0xf5, 0x21, 0x00


	//----- nvinfo : EIATTR_SPARSE_MMA_MASK
	.align		4
.L_13:
        /*0038*/ 	.byte	0x03, 0x50
        /*003a*/ 	.short	0x0000


	//----- nvinfo : EIATTR_MAXREG_COUNT
	.align		4
        /*003c*/ 	.byte	0x03, 0x1b
        /*003e*/ 	.short	0x00ff


	//----- nvinfo : EIATTR_MERCURY_ISA_VERSION
	.align		4
        /*0040*/ 	.byte	0x03, 0x5f
        /*0042*/ 	.short	0x0101


	//----- nvinfo : EIATTR_VRC_CTA_INIT_COUNT
	.align		4
        /*0044*/ 	.byte	0x02, 0x4a
	.zero		1
	.zero		1


	//----- nvinfo : EIATTR_EXIT_INSTR_OFFSETS
	.align		4
        /*0048*/ 	.byte	0x04, 0x1c
        /*004a*/ 	.short	(.L_15 - .L_14)


	//   ....[0]....
.L_14:
        /*004c*/ 	.word	0x00000080


	//   ....[1]....
        /*0050*/ 	.word	0x00000960


	//----- nvinfo : EIATTR_CBANK_PARAM_SIZE
	.align		4
.L_15:
        /*0054*/ 	.byte	0x03, 0x19
        /*0056*/ 	.short	0x0014


	//----- nvinfo : EIATTR_PARAM_CBANK
	.align		4
        /*0058*/ 	.byte	0x04, 0x0a
        /*005a*/ 	.short	(.L_17 - .L_16)
	.align		4
.L_16:
        /*005c*/ 	.word	index@(.nv.constant0._Z20calculate_new_statusPKiPii)
        /*0060*/ 	.short	0x0380
        /*0062*/ 	.short	0x0014


	//----- nvinfo : EIATTR_SW_WAR
	.align		4
.L_17:
        /*0064*/ 	.byte	0x04, 0x36
        /*0066*/ 	.short	(.L_19 - .L_18)
.L_18:
        /*0068*/ 	.word	0x00000008
.L_19:


//--------------------- .nv.callgraph             --------------------------
	.section	.nv.callgraph,"",@"SHT_CUDA_CALLGRAPH"
	.align	4
	.sectionentsize	8
	.align		4
        /*0000*/ 	.word	0x00000000
	.align		4
        /*0004*/ 	.word	0xffffffff
	.align		4
        /*0008*/ 	.word	0x00000000
	.align		4
        /*000c*/ 	.word	0xfffffffe
	.align		4
        /*0010*/ 	.word	0x00000000
	.align		4
        /*0014*/ 	.word	0xfffffffd
	.align		4
        /*0018*/ 	.word	0x00000000
	.align		4
        /*001c*/ 	.word	0xfffffffc


//--------------------- .text._Z20calculate_new_statusPKiPii --------------------------
	.section	.text._Z20calculate_new_statusPKiPii,"ax",@progbits
	.align	128
        .global         _Z20calculate_new_statusPKiPii
        .type           _Z20calculate_new_statusPKiPii,@function
        .size           _Z20calculate_new_statusPKiPii,(.L_x_1 - _Z20calculate_new_statusPKiPii)
        .other          _Z20calculate_new_statusPKiPii,@"STO_CUDA_ENTRY STV_DEFAULT"
_Z20calculate_new_statusPKiPii:
.text._Z20calculate_new_statusPKiPii:
[----:B------:R-:W-:Y:S01]  /*0000*/  LDC R1, c[0x0][0x37c] ;  /* 0x0000df00ff017b82 */ /* 0x000fe20000000800 */
[----:B------:R-:W0:Y:S07]  /*0010*/  S2R R14, SR_CTAID.X ;  /* 0x00000000000e7919 */ /* 0x000e2e0000002500 */
[----:B------:R-:W1:Y:S01]  /*0020*/  LDC R19, c[0x0][0x390] ;  /* 0x0000e400ff137b82 */ /* 0x000e620000000800 */
[----:B------:R-:W0:Y:S01]  /*0030*/  LDCU UR4, c[0x0][0x360] ;  /* 0x00006c00ff0477ac */ /* 0x000e220008000800 */
[----:B------:R-:W0:Y:S02]  /*0040*/  S2R R3, SR_TID.X ;  /* 0x0000000000037919 */ /* 0x000e240000002100 */
[----:B0-----:R-:W-:-:S02]  /*0050*/  IMAD R14, R14, UR4, R3 ;  /* 0x000000040e0e7c24 */ /* 0x001fc4000f8e0203 */
[----:B-1----:R-:W-:-:S05]  /*0060*/  IMAD R3, R19, R19, RZ ;  /* 0x0000001313037224 */ /* 0x002fca00078e02ff */
[----:B------:R-:W-:-:S13]  /*0070*/  ISETP.GE.AND P0, PT, R14, R3, PT ;  /* 0x000000030e00720c */ /* 0x000fda0003f06270 */
[----:B------:R-:W-:Y:S05]  /*0080*/  @P0 EXIT ;  /* 0x000000000000094d */ /* 0x000fea0003800000 */
[----:B------:R-:W-:Y:S01]  /*0090*/  IABS R5, R19 ;  /* 0x0000001300057213 */ /* 0x000fe20000000000 */
[----:B------:R-:W0:Y:S03]  /*00a0*/  LDCU.64 UR4, c[0x0][0x358] ;  /* 0x00006b00ff0477ac */ /* 0x000e260008000a00 */
[----:B------:R-:W1:Y:S08]  /*00b0*/  I2F.RP R0, R5 ;  /* 0x0000000500007306 */ /* 0x000e700000209400 */
[----:B-1----:R-:W1:Y:S02]  /*00c0*/  MUFU.RCP R0, R0 ;  /* 0x0000000000007308 */ /* 0x002e640000001000 */
[----:B-1----:R-:W-:-:S06]  /*00d0*/  VIADD R2, R0, 0xffffffe ;  /* 0x0ffffffe00027836 */ /* 0x002fcc0000000000 */
[----:B------:R1:W2:Y:S02]  /*00e0*/  F2I.FTZ.U32.TRUNC.NTZ R3, R2 ;  /* 0x0000000200037305 */ /* 0x0002a4000021f000 */
[----:B-1----:R-:W-:Y:S02]  /*00f0*/  IMAD.MOV.U32 R2, RZ, RZ, RZ ;  /* 0x000000ffff027224 */ /* 0x002fe400078e00ff */
[----:B--2---:R-:W-:-:S04]  /*0100*/  IMAD.MOV R4, RZ, RZ, -R3 ;  /* 0x000000ffff047224 */ /* 0x004fc800078e0a03 */
[----:B------:R-:W-:Y:S01]  /*0110*/  IMAD R7, R4, R5, RZ ;  /* 0x0000000504077224 */ /* 0x000fe200078e02ff */
[----:B------:R-:W-:-:S03]  /*0120*/  IABS R4, R14 ;  /* 0x0000000e00047213 */ /* 0x000fc60000000000 */
[----:B------:R-:W-:-:S06]  /*0130*/  IMAD.HI.U32 R3, R3, R7, R2 ;  /* 0x0000000703037227 */ /* 0x000fcc00078e0002 */
[----:B------:R-:W-:-:S04]  /*0140*/  IMAD.HI.U32 R2, R3, R4, RZ ;  /* 0x0000000403027227 */ /* 0x000fc800078e00ff */
[----:B------:R-:W-:-:S04]  /*0150*/  IMAD.MOV R0, RZ, RZ, -R2 ;  /* 0x000000ffff007224 */ /* 0x000fc800078e0a02 */
[----:B------:R-:W-:-:S05]  /*0160*/  IMAD R0, R5, R0, R4 ;  /* 0x0000000005007224 */ /* 0x000fca00078e0204 */
[----:B------:R-:W-:-:S13]  /*0170*/  ISETP.GT.U32.AND P1, PT, R5, R0, PT ;  /* 0x000000000500720c */ /* 0x000fda0003f24070 */
[----:B------:R-:W-:Y:S02]  /*0180*/  @!P1 IMAD.IADD R0, R0, 0x1, -R5 ;  /* 0x0000000100009824 */ /* 0x000fe400078e0a05 */
[----:B------:R-:W-:Y:S01]  /*0190*/  @!P1 VIADD R2, R2, 0x1 ;  /* 0x0000000102029836 */ /* 0x000fe20000000000 */
[----:B------:R-:W-:Y:S02]  /*01a0*/  ISETP.NE.AND P1, PT, R19, RZ, PT ;  /* 0x000000ff1300720c */ /* 0x000fe40003f25270 */
[----:B------:R-:W-:Y:S02]  /*01b0*/  ISETP.GE.U32.AND P0, PT, R0, R5, PT ;  /* 0x000000050000720c */ /* 0x000fe40003f06070 */
[----:B------:R-:W-:-:S04]  /*01c0*/  LOP3.LUT R0, R14, R19, RZ, 0x3c, !PT ;  /* 0x000000130e007212 */ /* 0x000fc800078e3cff */
[----:B------:R-:W-:-:S07]  /*01d0*/  ISETP.GE.AND P2, PT, R0, RZ, PT ;  /* 0x000000ff0000720c */ /* 0x000fce0003f46270 */
[----:B------:R-:W-:-:S06]  /*01e0*/  @P0 VIADD R2, R2, 0x1 ;  /* 0x0000000102020836 */ /* 0x000fcc0000000000 */
[----:B------:R-:W-:Y:S01]  /*01f0*/  @!P2 IMAD.MOV R2, RZ, RZ, -R2 ;  /* 0x000000ffff02a224 */ /* 0x000fe200078e0a02 */
[----:B------:R-:W-:-:S04]  /*0200*/  @!P1 LOP3.LUT R2, RZ, R19, RZ, 0x33, !PT ;  /* 0x00000013ff029212 */ /* 0x000fc800078e33ff */
[CC--:B------:R-:W-:Y:S01]  /*0210*/  ISETP.GT.AND P0, PT, R2.reuse, R19.reuse, PT ;  /* 0x000000130200720c */ /* 0x0c0fe20003f04270 */
[----:B------:R-:W-:-:S03]  /*0220*/  IMAD R3, R2, R19, RZ ;  /* 0x0000001302037224 */ /* 0x000fc600078e02ff */
[----:B------:R-:W-:Y:S01]  /*0230*/  ISETP.LT.OR P2, PT, R2, 0x1, P0 ;  /* 0x000000010200780c */ /* 0x000fe20000741670 */
[----:B------:R-:W-:-:S05]  /*0240*/  IMAD.IADD R14, R14, 0x1, -R3 ;  /* 0x000000010e0e7824 */ /* 0x000fca00078e0a03 */
[C---:B------:R-:W-:Y:S02]  /*0250*/  ISETP.LT.OR P1, PT, R14.reuse, 0x1, P2 ;  /* 0x000000010e00780c */ /* 0x040fe40001721670 */
[----:B------:R-:W-:Y:S02]  /*0260*/  LOP3.LUT R0, R14, R19, RZ, 0xfc, !PT ;  /* 0x000000130e007212 */ /* 0x000fe400078efcff */
[----:B------:R-:W-:Y:S02]  /*0270*/  ISETP.LT.OR P1, PT, R19, RZ, P1 ;  /* 0x000000ff1300720c */ /* 0x000fe40000f21670 */
[----:B------:R-:W-:-:S04]  /*0280*/  ISETP.GE.AND P0, PT, R0, RZ, PT ;  /* 0x000000ff0000720c */ /* 0x000fc80003f06270 */
[----:B------:R-:W-:-:S04]  /*0290*/  ISETP.LT.OR P4, PT, R2, 0x1, !P0 ;  /* 0x000000010200780c */ /* 0x000fc80004781670 */
[----:B------:R-:W-:-:S03]  /*02a0*/  ISETP.GT.OR P4, PT, R2, R19, P4 ;  /* 0x000000130200720c */ /* 0x000fc60002784670 */
[----:B------:R-:W1:Y:S01]  /*02b0*/  @!P1 LDC.64 R4, c[0x0][0x380] ;  /* 0x0000e000ff049b82 */ /* 0x000e620000000a00 */
[----:B------:R-:W-:-:S04]  /*02c0*/  @!P1 VIADD R0, R2, 0xffffffff ;  /* 0xffffffff02009836 */ /* 0x000fc80000000000 */
[----:B------:R-:W-:-:S04]  /*02d0*/  @!P1 IMAD R0, R0, R19, R14 ;  /* 0x0000001300009224 */ /* 0x000fc800078e020e */
[----:B------:R-:W-:Y:S01]  /*02e0*/  @!P1 VIADD R9, R0, 0xffffffff ;  /* 0xffffffff00099836 */ /* 0x000fe20000000000 */
[----:B------:R-:W2:Y:S01]  /*02f0*/  @!P4 LDC.64 R6, c[0x0][0x380] ;  /* 0x0000e000ff06cb82 */ /* 0x000ea20000000a00 */
[----:B------:R-:W-:Y:S02]  /*0300*/  @!P4 VIADD R0, R2, 0xffffffff ;  /* 0xffffffff0200c836 */ /* 0x000fe40000000000 */
[----:B-1----:R-:W-:-:S04]  /*0310*/  @!P1 IMAD.WIDE.U32 R4, R9, 0x4, R4 ;  /* 0x0000000409049825 */ /* 0x002fc800078e0004 */
[----:B------:R-:W-:Y:S02]  /*0320*/  @!P4 IMAD R9, R0, R19, R14 ;  /* 0x000000130009c224 */ /* 0x000fe400078e020e */
[----:B0-----:R-:W3:Y:S02]  /*0330*/  @!P1 LDG.E R4, desc[UR4][R4.64] ;  /* 0x0000000404049981 */ /* 0x001ee4000c1e1900 */
[----:B--2---:R-:W-:-:S06]  /*0340*/  @!P4 IMAD.WIDE R6, R9, 0x4, R6 ;  /* 0x000000040906c825 */ /* 0x004fcc00078e0206 */
[----:B------:R-:W2:Y:S01]  /*0350*/  @!P4 LDG.E R6, desc[UR4][R6.64] ;  /* 0x000000040606c981 */ /* 0x000ea2000c1e1900 */
[C---:B------:R-:W-:Y:S01]  /*0360*/  VIADD R8, R14.reuse, 0x1 ;  /* 0x000000010e087836 */ /* 0x040fe20000000000 */
[----:B------:R-:W-:Y:S01]  /*0370*/  ISETP.LT.OR P2, PT, R14, -0x1, P2 ;  /* 0xffffffff0e00780c */ /* 0x000fe20001741670 */
[C---:B------:R-:W-:Y:S01]  /*0380*/  VIADD R16, R2.reuse, 0x1 ;  /* 0x0000000102107836 */ /* 0x040fe20000000000 */
[-C--:B------:R-:W-:Y:S01]  /*0390*/  ISETP.GE.AND P5, PT, R2, R19.reuse, PT ;  /* 0x000000130200720c */ /* 0x080fe20003fa6270 */
[----:B------:R-:W-:Y:S01]  /*03a0*/  IMAD.MOV.U32 R0, RZ, RZ, RZ ;  /* 0x000000ffff007224 */ /* 0x000fe200078e00ff */
[-C--:B------:R-:W-:Y:S01]  /*03b0*/  ISETP.GE.OR P2, PT, R8, R19.reuse, P2 ;  /* 0x000000130800720c */ /* 0x080fe20001746670 */
[----:B------:R-:W-:Y:S01]  /*03c0*/  IMAD.MOV.U32 R15, RZ, RZ, RZ ;  /* 0x000000ffff0f7224 */ /* 0x000fe200078e00ff */
[C---:B------:R-:W-:Y:S01]  /*03d0*/  ISETP.LT.OR P5, PT, R2.reuse, RZ, P5 ;  /* 0x000000ff0200720c */ /* 0x040fe20002fa1670 */
[C---:B------:R-:W-:Y:S01]  /*03e0*/  IMAD R17, R2.reuse, R19, R14 ;  /* 0x0000001302117224 */ /* 0x040fe200078e020e */
[----:B------:R-:W-:-:S02]  /*03f0*/  ISETP.LT.OR P0, PT, R2, -0x1, !P0 ;  /* 0xffffffff0200780c */ /* 0x000fc40004701670 */
[C---:B------:R-:W-:Y:S02]  /*0400*/  ISETP.LT.OR P3, PT, R14.reuse, -0x1, P5 ;  /* 0xffffffff0e00780c */ /* 0x040fe40002f61670 */
[----:B------:R-:W-:Y:S02]  /*0410*/  ISETP.LT.OR P5, PT, R14, 0x1, P5 ;  /* 0x000000010e00780c */ /* 0x000fe40002fa1670 */
[-C--:B------:R-:W-:Y:S02]  /*0420*/  ISETP.GE.OR P3, PT, R8, R19.reuse, P3 ;  /* 0x000000130800720c */ /* 0x080fe40001f66670 */
[----:B------:R-:W-:Y:S01]  /*0430*/  ISETP.LT.OR P5, PT, R19, RZ, P5 ;  /* 0x000000ff1300720c */ /* 0x000fe20002fa1670 */
[----:B------:R-:W0:Y:S01]  /*0440*/  @!P2 LDC.64 R12, c[0x0][0x380] ;  /* 0x0000e000ff0cab82 */ /* 0x000e220000000a00 */
[----:B------:R-:W-:-:S09]  /*0450*/  ISETP.GE.OR P0, PT, R16, R19, P0 ;  /* 0x000000131000720c */ /* 0x000fd20000706670 */
[----:B------:R-:W1:Y:S01]  /*0460*/  @!P3 LDC.64 R10, c[0x0][0x380] ;  /* 0x0000e000ff0abb82 */ /* 0x000e620000000a00 */
[----:B------:R-:W-:-:S03]  /*0470*/  @!P3 SHF.R.S32.HI R21, RZ, 0x1f, R3 ;  /* 0x0000001fff15b819 */ /* 0x000fc60000011403 */
[----:B------:R-:W-:Y:S01]  /*0480*/  @!P0 IMAD R27, R16, R19, R14 ;  /* 0x00000013101b8224 */ /* 0x000fe200078e020e */
[----:B---3--:R-:W-:Y:S01]  /*0490*/  @!P1 ISETP.NE.AND P6, PT, R4, RZ, PT ;  /* 0x000000ff0400920c */ /* 0x008fe20003fc5270 */
[----:B------:R-:W-:-:S03]  /*04a0*/  @!P2 VIADD R4, R2, 0xffffffff ;  /* 0xffffffff0204a836 */ /* 0x000fc60000000000 */
[----:B------:R-:W-:Y:S01]  /*04b0*/  @!P1 SEL R0, RZ, 0x1, !P6 ;  /* 0x00000001ff009807 */ /* 0x000fe20007000000 */
[-C--:B------:R-:W-:Y:S01]  /*04c0*/  @!P2 IMAD R5, R4, R19.reuse, RZ ;  /* 0x000000130405a224 */ /* 0x080fe200078e02ff */
[----:B------:R-:W-:Y:S02]  /*04d0*/  ISETP.GE.AND P1, PT, R16, R19, PT ;  /* 0x000000131000720c */ /* 0x000fe40003f26270 */
[----:B------:R-:W-:Y:S02]  /*04e0*/  @!P2 SHF.R.S32.HI R4, RZ, 0x1f, R14 ;  /* 0x0000001fff04a819 */ /* 0x000fe4000001140e */
[----:B--2---:R-:W-:Y:S02]  /*04f0*/  @!P4 ISETP.NE.AND P6, PT, R6, RZ, PT ;  /* 0x000000ff0600c20c */ /* 0x004fe40003fc5270 */
[----:B------:R-:W-:Y:S02]  /*0500*/  ISETP.LT.OR P1, PT, R2, -0x1, P1 ;  /* 0xffffffff0200780c */ /* 0x000fe40000f21670 */
[----:B------:R-:W-:-:S02]  /*0510*/  @!P4 SEL R15, RZ, 0x1, !P6 ;  /* 0x00000001ff0fc807 */ /* 0x000fc40007000000 */
[C---:B------:R-:W-:Y:S02]  /*0520*/  ISETP.LT.OR P4, PT, R14.reuse, -0x1, P1 ;  /* 0xffffffff0e00780c */ /* 0x040fe40000f81670 */
[----:B------:R-:W-:Y:S02]  /*0530*/  ISETP.LT.OR P1, PT, R14, 0x1, P1 ;  /* 0x000000010e00780c */ /* 0x000fe40000f21670 */
[----:B------:R-:W-:Y:S02]  /*0540*/  ISETP.GE.OR P4, PT, R8, R19, P4 ;  /* 0x000000130800720c */ /* 0x000fe40002786670 */
[----:B------:R-:W-:Y:S01]  /*0550*/  ISETP.LT.OR P1, PT, R19, RZ, P1 ;  /* 0x000000ff1300720c */ /* 0x000fe20000f21670 */
[----:B------:R-:W2:Y:S01]  /*0560*/  @!P5 LDC.64 R8, c[0x0][0x380] ;  /* 0x0000e000ff08db82 */ /* 0x000ea20000000a00 */
[----:B------:R-:W-:-:S04]  /*0570*/  @!P2 IADD3 R6, P6, PT, R14, R5, RZ ;  /* 0x000000050e06a210 */ /* 0x000fc80007fde0ff */
[----:B------:R-:W-:Y:S02]  /*0580*/  @!P2 LEA.HI.X.SX32 R4, R5, R4, 0x1, P6 ;  /* 0x000000040504a211 */ /* 0x000fe400030f0eff */
[----:B0-----:R-:W-:-:S04]  /*0590*/  @!P2 LEA R12, P6, R6, R12, 0x2 ;  /* 0x0000000c060ca211 */ /* 0x001fc800078c10ff */
[----:B------:R-:W-:Y:S02]  /*05a0*/  @!P2 LEA.HI.X R13, R6, R13, R4, 0x2, P6 ;  /* 0x0000000d060da211 */ /* 0x000fe400030f1404 */
[----:B------:R-:W-:Y:S01]  /*05b0*/  @!P3 IADD3 R18, P6, PT, R3, R14, RZ ;  /* 0x0000000e0312b210 */ /* 0x000fe20007fde0ff */
[----:B------:R-:W0:Y:S01]  /*05c0*/  @!P1 LDC.64 R4, c[0x0][0x380] ;  /* 0x0000e000ff049b82 */ /* 0x000e220000000a00 */
[----:B------:R-:W-:Y:S01]  /*05d0*/  @!P4 IMAD R23, R16, R19, RZ ;  /* 0x000000131017c224 */ /* 0x000fe200078e02ff */
[----:B------:R-:W3:Y:S01]  /*05e0*/  @!P2 LDG.E R12, desc[UR4][R12.64+0x4] ;  /* 0x000004040c0ca981 */ /* 0x000ee2000c1e1900 */
[----:B------:R-:W-:Y:S01]  /*05f0*/  @!P3 LEA.HI.X.SX32 R20, R14, R21, 0x1, P6 ;  /* 0x000000150e14b211 */ /* 0x000fe200030f0eff */
[----:B------:R-:W-:Y:S01]  /*0600*/  @!P5 VIADD R21, R17, 0xffffffff ;  /* 0xffffffff1115d836 */ /* 0x000fe20000000000 */
[----:B-1----:R-:W-:-:S03]  /*0610*/  @!P3 LEA R10, P6, R18, R10, 0x2 ;  /* 0x0000000a120ab211 */ /* 0x002fc600078c10ff */
[----:B------:R-:W1:Y:S01]  /*0620*/  @!P0 LDC.64 R2, c[0x0][0x380] ;  /* 0x0000e000ff028b82 */ /* 0x000e620000000a00 */
[----:B------:R-:W-:-:S07]  /*0630*/  @!P3 LEA.HI.X R11, R18, R11, R20, 0x2, P6 ;  /* 0x0000000b120bb211 */ /* 0x000fce00030f1414 */
[----:B------:R-:W4:Y:S01]  /*0640*/  @!P4 LDC.64 R6, c[0x0][0x380] ;  /* 0x0000e000ff06cb82 */ /* 0x000f220000000a00 */
[----:B--2---:R-:W-:Y:S01]  /*0650*/  @!P5 IMAD.WIDE.U32 R20, R21, 0x4, R8 ;  /* 0x000000041514d825 */ /* 0x004fe200078e0008 */
[----:B------:R-:W-:Y:S01]  /*0660*/  @!P4 SHF.R.S32.HI R25, RZ, 0x1f, R23 ;  /* 0x0000001fff19c819 */ /* 0x000fe20000011417 */
[----:B------:R2:W5:Y:S02]  /*0670*/  @!P3 LDG.E R10, desc[UR4][R10.64+0x4] ;  /* 0x000004040a0ab981 */ /* 0x000564000c1e1900 */
[----:B------:R-:W-:-:S03]  /*0680*/  @!P1 IMAD R18, R16, R19, R14 ;  /* 0x0000001310129224 */ /* 0x000fc600078e020e */
[----:B------:R-:W2:Y:S01]  /*0690*/  LDC.64 R8, c[0x0][0x380] ;  /* 0x0000e000ff087b82 */ /* 0x000ea20000000a00 */
[----:B------:R-:W-:Y:S01]  /*06a0*/  @!P4 IADD3 R23, P6, PT, R14, R23, RZ ;  /* 0x000000170e17c210 */ /* 0x000fe20007fde0ff */
[----:B------:R-:W-:Y:S01]  /*06b0*/  @!P1 VIADD R19, R18, 0xffffffff ;  /* 0xffffffff12139836 */ /* 0x000fe20000000000 */
[----:B------:R-:W5:Y:S02]  /*06c0*/  @!P5 LDG.E R20, desc[UR4][R20.64] ;  /* 0x000000041414d981 */ /* 0x000f64000c1e1900 */
[----:B------:R-:W-:Y:S01]  /*06d0*/  @!P4 LEA.HI.X.SX32 R14, R14, R25, 0x1, P6 ;  /* 0x000000190e0ec211 */ /* 0x000fe200030f0eff */
[----:B0-----:R-:W-:-:S04]  /*06e0*/  @!P1 IMAD.WIDE.U32 R4, R19, 0x4, R4 ;  /* 0x0000000413049825 */ /* 0x001fc800078e0004 */
[----:B-1----:R-:W-:Y:S02]  /*06f0*/  @!P0 IMAD.WIDE R2, R27, 0x4, R2 ;  /* 0x000000041b028825 */ /* 0x002fe400078e0202 */
[----:B------:R-:W5:Y:S01]  /*0700*/  @!P1 LDG.E R4, desc[UR4][R4.64] ;  /* 0x0000000404049981 */ /* 0x000f62000c1e1900 */
[----:B----4-:R-:W-:-:S03]  /*0710*/  @!P4 LEA R6, P6, R23, R6, 0x2 ;  /* 0x000000061706c211 */ /* 0x010fc600078c10ff */
[----:B------:R0:W4:Y:S01]  /*0720*/  @!P0 LDG.E R2, desc[UR4][R2.64] ;  /* 0x0000000402028981 */ /* 0x000122000c1e1900 */
[----:B------:R-:W-:-:S05]  /*0730*/  @!P4 LEA.HI.X R7, R23, R7, R14, 0x2, P6 ;  /* 0x000000071707c211 */ /* 0x000fca00030f140e */
[----:B------:R-:W4:Y:S01]  /*0740*/  @!P4 LDG.E R6, desc[UR4][R6.64+0x4] ;  /* 0x000004040606c981 */ /* 0x000f22000c1e1900 */
[----:B--2---:R-:W-:-:S06]  /*0750*/  IMAD.WIDE R8, R17, 0x4, R8 ;  /* 0x0000000411087825 */ /* 0x004fcc00078e0208 */
[----:B------:R-:W2:Y:S01]  /*0760*/  LDG.E R8, desc[UR4][R8.64] ;  /* 0x0000000408087981 */ /* 0x000ea2000c1e1900 */
[----:B------:R-:W-:Y:S02]  /*0770*/  IMAD.MOV.U32 R11, RZ, RZ, RZ ;  /* 0x000000ffff0b7224 */ /* 0x000fe400078e00ff */
[----:B0-----:R-:W-:Y:S01]  /*0780*/  IMAD.MOV.U32 R3, RZ, RZ, RZ ;  /* 0x000000ffff037224 */ /* 0x001fe200078e00ff */
[----:B---3--:R-:W-:-:S04]  /*0790*/  @!P2 ISETP.NE.AND P6, PT, R12, RZ, PT ;  /* 0x000000ff0c00a20c */ /* 0x008fc80003fc5270 */
[----:B------:R-:W-:-:S04]  /*07a0*/  @!P2 SEL R11, RZ, 0x1, !P6 ;  /* 0x00000001ff0ba807 */ /* 0x000fc80007000000 */
[----:B------:R-:W-:Y:S02]  /*07b0*/  IADD3 R0, PT, PT, R11, R15, R0 ;  /* 0x0000000f0b007210 */ /* 0x000fe40007ffe000 */
[----:B-----5:R-:W-:Y:S01]  /*07c0*/  @!P3 ISETP.NE.AND P6, PT, R10, RZ, PT ;  /* 0x000000ff0a00b20c */ /* 0x020fe20003fc5270 */
[----:B------:R-:W-:-:S03]  /*07d0*/  IMAD.MOV.U32 R10, RZ, RZ, RZ ;  /* 0x000000ffff0a7224 */ /* 0x000fc600078e00ff */
[----:B------:R-:W-:Y:S02]  /*07e0*/  @!P3 SEL R3, RZ, 0x1, !P6 ;  /* 0x00000001ff03b807 */ /* 0x000fe40007000000 */
[----:B------:R-:W-:-:S04]  /*07f0*/  @!P5 ISETP.NE.AND P2, PT, R20, RZ, PT ;  /* 0x000000ff1400d20c */ /* 0x000fc80003f45270 */
[----:B------:R-:W-:Y:S02]  /*0800*/  @!P5 SEL R10, RZ, 0x1, !P2 ;  /* 0x00000001ff0ad807 */ /* 0x000fe40005000000 */
[----:B------:R-:W-:Y:S02]  /*0810*/  @!P1 ISETP.NE.AND P2, PT, R4, RZ, PT ;  /* 0x000000ff0400920c */ /* 0x000fe40003f45270 */
[----:B------:R-:W-:Y:S02]  /*0820*/  CS2R R4, SRZ ;  /* 0x0000000000047805 */ /* 0x000fe4000001ff00 */
[----:B------:R-:W-:Y:S02]  /*0830*/  IADD3 R10, PT, PT, R3, R0, R10 ;  /* 0x00000000030a7210 */ /* 0x000fe40007ffe00a */
[----:B----4-:R-:W-:Y:S01]  /*0840*/  @!P0 ISETP.NE.AND P3, PT, R2, RZ, PT ;  /* 0x000000ff0200820c */ /* 0x010fe20003f65270 */
[----:B------:R-:W-:Y:S01]  /*0850*/  IMAD.MOV.U32 R0, RZ, RZ, RZ ;  /* 0x000000ffff007224 */ /* 0x000fe200078e00ff */
[----:B------:R-:W-:Y:S01]  /*0860*/  @!P1 SEL R0, RZ, 0x1, !P2 ;  /* 0x00000001ff009807 */ /* 0x000fe20005000000 */
[----:B------:R-:W0:Y:S01]  /*0870*/  LDC.64 R2, c[0x0][0x388] ;  /* 0x0000e200ff027b82 */ /* 0x000e220000000a00 */
[----:B------:R-:W-:-:S02]  /*0880*/  @!P0 SEL R5, RZ, 0x1, !P3 ;  /* 0x00000001ff058807 */ /* 0x000fc40005800000 */
[----:B------:R-:W-:Y:S02]  /*0890*/  @!P4 ISETP.NE.AND P5, PT, R6, RZ, PT ;  /* 0x000000ff0600c20c */ /* 0x000fe40003fa5270 */
[----:B------:R-:W-:Y:S02]  /*08a0*/  IADD3 R5, PT, PT, R5, R10, R0 ;  /* 0x0000000a05057210 */ /* 0x000fe40007ffe000 */
[----:B------:R-:W-:Y:S02]  /*08b0*/  @!P4 SEL R4, RZ, 0x1, !P5 ;  /* 0x00000001ff04c807 */ /* 0x000fe40006800000 */
[----:B--2---:R-:W-:-:S03]  /*08c0*/  ISETP.NE.AND P0, PT, R8, RZ, PT ;  /* 0x000000ff0800720c */ /* 0x004fc60003f05270 */
[----:B------:R-:W-:-:S05]  /*08d0*/  IMAD.IADD R4, R5, 0x1, R4 ;  /* 0x0000000105047824 */ /* 0x000fca00078e0204 */
[C---:B------:R-:W-:Y:S02]  /*08e0*/  LOP3.LUT R0, R4.reuse, 0xfe, RZ, 0xc0, !PT ;  /* 0x000000fe04007812 */ /* 0x040fe400078ec0ff */
[----:B------:R-:W-:Y:S02]  /*08f0*/  ISETP.NE.AND P1, PT, R4, 0x3, PT ;  /* 0x000000030400780c */ /* 0x000fe40003f25270 */
[----:B------:R-:W-:Y:S02]  /*0900*/  ISETP.NE.AND P2, PT, R0, 0x2, PT ;  /* 0x000000020000780c */ /* 0x000fe40003f45270 */
[----:B------:R-:W-:Y:S02]  /*0910*/  SEL R0, RZ, 0xffffffff, P1 ;  /* 0xffffffffff007807 */ /* 0x000fe40000800000 */
[----:B------:R-:W-:Y:S01]  /*0920*/  @P0 SEL R0, RZ, 0xffffffff, P2 ;  /* 0xffffffffff000807 */ /* 0x000fe20001000000 */
[----:B0-----:R-:W-:-:S03]  /*0930*/  IMAD.WIDE R2, R17, 0x4, R2 ;  /* 0x0000000411027825 */ /* 0x001fc600078e0202 */
[----:B------:R-:W-:-:S05]  /*0940*/  LOP3.LUT R5, R0, 0x1, RZ, 0xc0, !PT ;  /* 0x0000000100057812 */ /* 0x000fca00078ec0ff */
[----:B------:R-:W-:Y:S01]  /*0950*/  STG.E desc[UR4][R2.64], R5 ;  /* 0x0000000502007986 */ /* 0x000fe2000c101904 */
[----:B------:R-:W-:Y:S05]  /*0960*/  EXIT ;  /* 0x000000000000794d */ /* 0x000fea0003800000 */
.L_x_0:
[----:B------:R-:W-:-:S00]  /*0970*/  BRA `(.L_x_0) ;  /* 0xfffffffc00fc7947 */ /* 0x000fc0000383ffff */
[----:B------:R-:W-:-:S00]  /*0980*/  NOP ;  /* 0x0000000000007918 */ /* 0x000fc00000000000 */
[----:B------:R-:W-:-:S00]  /*0990*/  NOP ;  /* 0x0000000000007918 */ /* 0x000fc00000000000 */
[----:B------:R-:W-:-:S00]  /*09a0*/  NOP ;  /* 0x0000000000007918 */ /* 0x000fc00000000000 */
[----:B------:R-:W-:-:S00]  /*09b0*/  NOP ;  /* 0x0000000000007918 */ /* 0x000fc00000000000 */
[----:B------:R-:W-:-:S00]  /*09c0*/  NOP ;  /* 0x0000000000007918 */ /* 0x000fc00000000000 */
[----:B------:R-:W-:-:S00]  /*09d0*/  NOP ;  /* 0x0000000000007918 */ /* 0x000fc00000000000 */
[----:B------:R-:W-:-:S00]  /*09e0*/  NOP ;  /* 0x0000000000007918 */ /* 0x000fc00000000000 */
[----:B------:R-:W-:-:S00]  /*09f0*/  NOP ;  /* 0x0000000000007918 */ /* 0x000fc00000000000 */
.L_x_1:


//--------------------- .nv.shared.reserved.0     --------------------------
	.section	.nv.shared.reserved.0,"aw",@nobits
	.weak		__nv_reservedSMEM_offset_0_alias
	.size		__nv_reservedSMEM_offset_0_alias, 0, 64
	.other		__nv_reservedSMEM_offset_0_alias,@"STO_CUDA_RESERVED_SHARED STV_DEFAULT"
__nv_reservedSMEM_offset_0_alias:
	.zero		0
	.zero		64


//--------------------- .nv.constant0._Z20calculate_new_statusPKiPii --------------------------
	.section	.nv.constant0._Z20calculate_new_statusPKiPii,"a",@progbits
	.sectionflags	@""
	.align	4
.nv.constant0._Z20calculate_new_statusPKiPii:
	.zero		916


//--------------------- SYMBOLS --------------------------

	.type		.nv.reservedSmem.offset0,@object
	.size		.nv.reservedSmem.offset0,0x4
